//
// Generated by NVIDIA NVVM Compiler
//
// Compiler Build ID: CL-36424714
// Cuda compilation tools, release 13.0, V13.0.88
// Based on NVVM 20.0.0
//

.version 9.0
.target sm_100
.address_size 64

	// .globl	_Z12first_kernelPdi

.visible .entry _Z12first_kernelPdi(
	.param .u64 .ptr .align 1 _Z12first_kernelPdi_param_0,
	.param .u32 _Z12first_kernelPdi_param_1
)
{
	.reg .pred 	%p<2>;
	.reg .b32 	%r<13>;
	.reg .b64 	%rd<15>;
	.reg .b64 	%fd<5>;

	ld.param.u64 	%rd1, [_Z12first_kernelPdi_param_0];
	ld.param.u32 	%r2, [_Z12first_kernelPdi_param_1];
	mov.u32 	%r3, %ntid.x;
	mov.u32 	%r4, %ctaid.x;
	mov.u32 	%r5, %tid.x;
	mad.lo.s32 	%r1, %r3, %r4, %r5;
	setp.gt.s32 	%p1, %r1, %r2;
	@%p1 bra 	$L__BB0_2;
	cvta.to.global.u64 	%rd2, %rd1;
	add.s32 	%r6, %r2, 2;
	mul.lo.s32 	%r7, %r6, %r1;
	mul.wide.s32 	%rd3, %r7, 8;
	add.s64 	%rd4, %rd2, %rd3;
	ld.global.f64 	%fd1, [%rd4+16];
	st.global.f64 	[%rd4], %fd1;
	add.s32 	%r8, %r2, -1;
	mul.wide.s32 	%rd5, %r2, 8;
	add.s64 	%rd6, %rd4, %rd5;
	ld.global.f64 	%fd2, [%rd6+-8];
	st.global.f64 	[%rd6+8], %fd2;
	shl.b32 	%r9, %r6, 1;
	add.s32 	%r10, %r9, %r1;
	mul.wide.s32 	%rd7, %r10, 8;
	add.s64 	%rd8, %rd2, %rd7;
	ld.global.f64 	%fd3, [%rd8];
	mul.wide.s32 	%rd9, %r1, 8;
	add.s64 	%rd10, %rd2, %rd9;
	st.global.f64 	[%rd10], %fd3;
	mul.lo.s32 	%r11, %r6, %r8;
	mul.wide.s32 	%rd11, %r11, 8;
	add.s64 	%rd12, %rd10, %rd11;
	ld.global.f64 	%fd4, [%rd12];
	add.s32 	%r12, %r11, %r9;
	mul.wide.s32 	%rd13, %r12, 8;
	add.s64 	%rd14, %rd10, %rd13;
	st.global.f64 	[%rd14], %fd4;
$L__BB0_2:
	ret;

}
	// .globl	_Z13second_kernelPdS_id
.visible .entry _Z13second_kernelPdS_id(
	.param .u64 .ptr .align 1 _Z13second_kernelPdS_id_param_0,
	.param .u64 .ptr .align 1 _Z13second_kernelPdS_id_param_1,
	.param .u32 _Z13second_kernelPdS_id_param_2,
	.param .f64 _Z13second_kernelPdS_id_param_3
)
{
	.reg .pred 	%p<2>;
	.reg .b32 	%r<14>;
	.reg .b64 	%rd<12>;
	.reg .b64 	%fd<12>;

	ld.param.u64 	%rd1, [_Z13second_kernelPdS_id_param_0];
	ld.param.u64 	%rd2, [_Z13second_kernelPdS_id_param_1];
	ld.param.u32 	%r4, [_Z13second_kernelPdS_id_param_2];
	ld.param.f64 	%fd1, [_Z13second_kernelPdS_id_param_3];
	mov.u32 	%r5, %ntid.x;
	mov.u32 	%r1, %ctaid.x;
	mov.u32 	%r2, %tid.x;
	mad.lo.s32 	%r6, %r5, %r1, %r2;
	add.s32 	%r3, %r4, 2;
	mul.lo.s32 	%r7, %r3, %r3;
	setp.gt.s32 	%p1, %r6, %r7;
	@%p1 bra 	$L__BB1_2;
	cvta.to.global.u64 	%rd3, %rd2;
	cvta.to.global.u64 	%rd4, %rd1;
	mul.lo.s32 	%r8, %r3, %r1;
	add.s32 	%r9, %r8, %r2;
	mul.wide.s32 	%rd5, %r9, 8;
	add.s64 	%rd6, %rd3, %rd5;
	ld.global.f64 	%fd2, [%rd6];
	ld.global.f64 	%fd3, [%rd6+8];
	ld.global.f64 	%fd4, [%rd6+-8];
	add.f64 	%fd5, %fd3, %fd4;
	fma.rn.f64 	%fd6, %fd2, 0dC010000000000000, %fd5;
	add.s32 	%r10, %r8, %r3;
	mul.wide.s32 	%rd7, %r3, 8;
	add.s64 	%rd8, %rd6, %rd7;
	ld.global.f64 	%fd7, [%rd8];
	add.f64 	%fd8, %fd7, %fd6;
	shl.b32 	%r11, %r3, 1;
	sub.s32 	%r12, %r10, %r11;
	add.s32 	%r13, %r12, %r2;
	mul.wide.s32 	%rd9, %r13, 8;
	add.s64 	%rd10, %rd3, %rd9;
	ld.global.f64 	%fd9, [%rd10];
	add.f64 	%fd10, %fd9, %fd8;
	fma.rn.f64 	%fd11, %fd1, %fd10, %fd2;
	add.s64 	%rd11, %rd4, %rd5;
	st.global.f64 	[%rd11], %fd11;
$L__BB1_2:
	ret;

}
	// .globl	_Z12third_kernelPdS_iddd
.visible .entry _Z12third_kernelPdS_iddd(
	.param .u64 .ptr .align 1 _Z12third_kernelPdS_iddd_param_0,
	.param .u64 .ptr .align 1 _Z12third_kernelPdS_iddd_param_1,
	.param .u32 _Z12third_kernelPdS_iddd_param_2,
	.param .f64 _Z12third_kernelPdS_iddd_param_3,
	.param .f64 _Z12third_kernelPdS_iddd_param_4,
	.param .f64 _Z12third_kernelPdS_iddd_param_5
)
{
	.reg .pred 	%p<2>;
	.reg .b32 	%r<9>;
	.reg .b64 	%rd<8>;
	.reg .b64 	%fd<14>;

	ld.param.u64 	%rd1, [_Z12third_kernelPdS_iddd_param_0];
	ld.param.u64 	%rd2, [_Z12third_kernelPdS_iddd_param_1];
	ld.param.u32 	%r4, [_Z12third_kernelPdS_iddd_param_2];
	ld.param.f64 	%fd1, [_Z12third_kernelPdS_iddd_param_3];
	ld.param.f64 	%fd2, [_Z12third_kernelPdS_iddd_param_4];
	ld.param.f64 	%fd3, [_Z12third_kernelPdS_iddd_param_5];
	mov.u32 	%r5, %ntid.x;
	mov.u32 	%r1, %ctaid.x;
	mov.u32 	%r2, %tid.x;
	mad.lo.s32 	%r6, %r5, %r1, %r2;
	add.s32 	%r3, %r4, 2;
	mul.lo.s32 	%r7, %r3, %r3;
	setp.gt.s32 	%p1, %r6, %r7;
	@%p1 bra 	$L__BB2_2;
	cvta.to.global.u64 	%rd3, %rd1;
	cvta.to.global.u64 	%rd4, %rd2;
	mad.lo.s32 	%r8, %r3, %r1, %r2;
	mul.wide.s32 	%rd5, %r8, 8;
	add.s64 	%rd6, %rd3, %rd5;
	ld.global.f64 	%fd4, [%rd6];
	mul.f64 	%fd5, %fd1, %fd4;
	sub.f64 	%fd6, %fd4, %fd3;
	mul.f64 	%fd7, %fd5, %fd6;
	add.f64 	%fd8, %fd4, 0dBFF0000000000000;
	mul.f64 	%fd9, %fd8, %fd7;
	add.s64 	%rd7, %rd4, %rd5;
	ld.global.f64 	%fd10, [%rd7];
	fma.rn.f64 	%fd11, %fd4, %fd10, %fd9;
	mul.f64 	%fd12, %fd2, %fd11;
	sub.f64 	%fd13, %fd4, %fd12;
	st.global.f64 	[%rd6], %fd13;
$L__BB2_2:
	ret;

}
	// .globl	_Z13fourth_kernelPdS_idddddd
.visible .entry _Z13fourth_kernelPdS_idddddd(
	.param .u64 .ptr .align 1 _Z13fourth_kernelPdS_idddddd_param_0,
	.param .u64 .ptr .align 1 _Z13fourth_kernelPdS_idddddd_param_1,
	.param .u32 _Z13fourth_kernelPdS_idddddd_param_2,
	.param .f64 _Z13fourth_kernelPdS_idddddd_param_3,
	.param .f64 _Z13fourth_kernelPdS_idddddd_param_4,
	.param .f64 _Z13fourth_kernelPdS_idddddd_param_5,
	.param .f64 _Z13fourth_kernelPdS_idddddd_param_6,
	.param .f64 _Z13fourth_kernelPdS_idddddd_param_7,
	.param .f64 _Z13fourth_kernelPdS_idddddd_param_8
)
{
	.reg .pred 	%p<2>;
	.reg .b32 	%r<9>;
	.reg .b64 	%rd<8>;
	.reg .b64 	%fd<21>;

	ld.param.u64 	%rd1, [_Z13fourth_kernelPdS_idddddd_param_0];
	ld.param.u64 	%rd2, [_Z13fourth_kernelPdS_idddddd_param_1];
	ld.param.u32 	%r4, [_Z13fourth_kernelPdS_idddddd_param_2];
	ld.param.f64 	%fd1, [_Z13fourth_kernelPdS_idddddd_param_3];
	ld.param.f64 	%fd2, [_Z13fourth_kernelPdS_idddddd_param_4];
	ld.param.f64 	%fd3, [_Z13fourth_kernelPdS_idddddd_param_5];
	ld.param.f64 	%fd4, [_Z13fourth_kernelPdS_idddddd_param_6];
	ld.param.f64 	%fd5, [_Z13fourth_kernelPdS_idddddd_param_7];
	ld.param.f64 	%fd6, [_Z13fourth_kernelPdS_idddddd_param_8];
	mov.u32 	%r5, %ntid.x;
	mov.u32 	%r1, %ctaid.x;
	mov.u32 	%r2, %tid.x;
	mad.lo.s32 	%r6, %r5, %r1, %r2;
	add.s32 	%r3, %r4, 2;
	mul.lo.s32 	%r7, %r3, %r3;
	setp.gt.s32 	%p1, %r6, %r7;
	@%p1 bra 	$L__BB3_2;
	cvta.to.global.u64 	%rd3, %rd2;
	cvta.to.global.u64 	%rd4, %rd1;
	mad.lo.s32 	%r8, %r3, %r1, %r2;
	mul.wide.s32 	%rd5, %r8, 8;
	add.s64 	%rd6, %rd3, %rd5;
	ld.global.f64 	%fd7, [%rd6];
	mul.f64 	%fd8, %fd4, %fd7;
	add.s64 	%rd7, %rd4, %rd5;
	ld.global.f64 	%fd9, [%rd7];
	add.f64 	%fd10, %fd5, %fd9;
	div.rn.f64 	%fd11, %fd8, %fd10;
	add.f64 	%fd12, %fd3, %fd11;
	mul.f64 	%fd13, %fd2, %fd12;
	neg.f64 	%fd14, %fd7;
	mul.f64 	%fd15, %fd1, %fd9;
	sub.f64 	%fd16, %fd9, %fd6;
	add.f64 	%fd17, %fd16, 0dBFF0000000000000;
	mul.f64 	%fd18, %fd15, %fd17;
	sub.f64 	%fd19, %fd14, %fd18;
	fma.rn.f64 	%fd20, %fd13, %fd19, %fd7;
	st.global.f64 	[%rd6], %fd20;
$L__BB3_2:
	ret;

}


// ===== COMPILED SASS (sm_100) =====

	.target	sm_100

	.elftype	@"ET_EXEC"


//--------------------- .note.nv.tkinfo           --------------------------
	.section	.note.nv.tkinfo,"",@"SHT_NOTE"
	.sectionflags	@"SHF_NOTE_NV_TKINFO"
	.tkinfo
        /*0018*/ 	.word	0x00000002
        /*0030*/ 	.string	""
        /*0030*/ 	.string	"ptxas"
        /*0030*/ 	.string	"Cuda compilation tools, release 13.0, V13.0.88"
        /*0030*/ 	.string	"Build cuda_13.0.r13.0/compiler.36424714_0"
        /*0030*/ 	.string	"-arch sm_100 -m 64 "



//--------------------- .note.nv.cuinfo           --------------------------
	.section	.note.nv.cuinfo,"",@"SHT_NOTE"
	.sectionflags	@"SHF_NOTE_NV_CUINFO"
        /*0018*/ 	.short	0x0002
        /*001a*/ 	.short	0x0064
        /*001c*/ 	.short	0x0082
	.zero		2


//--------------------- .nv.info                  --------------------------
	.section	.nv.info,"",@"SHT_CUDA_INFO"
	.align	4


	//----- nvinfo : EIATTR_REGCOUNT
	.align		4
        /*0000*/ 	.byte	0x04, 0x2f
        /*0002*/ 	.short	(.L_1 - .L_0)
	.align		4
.L_0:
        /*0004*/ 	.word	index@(_Z12first_kernelPdi)
        /*0008*/ 	.word	0x00000014


	//----- nvinfo : EIATTR_FRAME_SIZE
	.align		4
.L_1:
        /*000c*/ 	.byte	0x04, 0x11
        /*000e*/ 	.short	(.L_3 - .L_2)
	.align		4
.L_2:
        /*0010*/ 	.word	index@(_Z12first_kernelPdi)
        /*0014*/ 	.word	0x00000000


	//----- nvinfo : EIATTR_REGCOUNT
	.align		4
.L_3:
        /*0018*/ 	.byte	0x04, 0x2f
        /*001a*/ 	.short	(.L_5 - .L_4)
	.align		4
.L_4:
        /*001c*/ 	.word	index@(_Z13second_kernelPdS_id)
        /*0020*/ 	.word	0x00000012


	//----- nvinfo : EIATTR_FRAME_SIZE
	.align		4
.L_5:
        /*0024*/ 	.byte	0x04, 0x11
        /*0026*/ 	.short	(.L_7 - .L_6)
	.align		4
.L_6:
        /*0028*/ 	.word	index@(_Z13second_kernelPdS_id)
        /*002c*/ 	.word	0x00000000


	//----- nvinfo : EIATTR_REGCOUNT
	.align		4
.L_7:
        /*0030*/ 	.byte	0x04, 0x2f
        /*0032*/ 	.short	(.L_9 - .L_8)
	.align		4
.L_8:
        /*0034*/ 	.word	index@(_Z12third_kernelPdS_iddd)
        /*0038*/ 	.word	0x00000010


	//----- nvinfo : EIATTR_FRAME_SIZE
	.align		4
.L_9:
        /*003c*/ 	.byte	0x04, 0x11
        /*003e*/ 	.short	(.L_11 - .L_10)
	.align		4
.L_10:
        /*0040*/ 	.word	index@(_Z12third_kernelPdS_iddd)
        /*0044*/ 	.word	0x00000000


	//----- nvinfo : EIATTR_REGCOUNT
	.align		4
.L_11:
        /*0048*/ 	.byte	0x04, 0x2f
        /*004a*/ 	.short	(.L_13 - .L_12)
	.align		4
.L_12:
        /*004c*/ 	.word	index@(_Z13fourth_kernelPdS_idddddd)
        /*0050*/ 	.word	0x0000001d


	//----- nvinfo : EIATTR_FRAME_SIZE
	.align		4
.L_13:
        /*0054*/ 	.byte	0x04, 0x11
        /*0056*/ 	.short	(.L_15 - .L_14)
	.align		4
.L_14:
        /*0058*/ 	.word	index@($__internal_0_$__cuda_sm20_div_rn_f64_full)
        /*005c*/ 	.word	0x00000000


	//----- nvinfo : EIATTR_FRAME_SIZE
	.align		4
.L_15:
        /*0060*/ 	.byte	0x04, 0x11
        /*0062*/ 	.short	(.L_17 - .L_16)
	.align		4
.L_16:
        /*0064*/ 	.word	index@(_Z13fourth_kernelPdS_idddddd)
        /*0068*/ 	.word	0x00000000


	//----- nvinfo : EIATTR_MIN_STACK_SIZE
	.align		4
.L_17:
        /*006c*/ 	.byte	0x04, 0x12
        /*006e*/ 	.short	(.L_19 - .L_18)
	.align		4
.L_18:
        /*0070*/ 	.word	index@(_Z13fourth_kernelPdS_idddddd)
        /*0074*/ 	.word	0x00000000


	//----- nvinfo : EIATTR_MIN_STACK_SIZE
	.align		4
.L_19:
        /*0078*/ 	.byte	0x04, 0x12
        /*007a*/ 	.short	(.L_21 - .L_20)
	.align		4
.L_20:
        /*007c*/ 	.word	index@(_Z12third_kernelPdS_iddd)
        /*0080*/ 	.word	0x00000000


	//----- nvinfo : EIATTR_MIN_STACK_SIZE
	.align		4
.L_21:
        /*0084*/ 	.byte	0x04, 0x12
        /*0086*/ 	.short	(.L_23 - .L_22)
	.align		4
.L_22:
        /*0088*/ 	.word	index@(_Z13second_kernelPdS_id)
        /*008c*/ 	.word	0x00000000


	//----- nvinfo : EIATTR_MIN_STACK_SIZE
	.align		4
.L_23:
        /*0090*/ 	.byte	0x04, 0x12
        /*0092*/ 	.short	(.L_25 - .L_24)
	.align		4
.L_24:
        /*0094*/ 	.word	index@(_Z12first_kernelPdi)
        /*0098*/ 	.word	0x00000000
.L_25:


//--------------------- .nv.compat                --------------------------
	.section	.nv.compat,"",@"SHT_CUDA_COMPAT_INFO"
	.align	4
        /*0000*/ 	.byte	0x02, 0x09, 0x00, 0x00, 0x02, 0x02, 0x01, 0x00, 0x02, 0x05, 0x05, 0x00, 0x03, 0x07, 0x01, 0x01
        /*0010*/ 	.byte	0x02, 0x03, 0x00, 0x00, 0x02, 0x06, 0x01, 0x00, 0x04, 0x0b, 0x08, 0x00, 0x01, 0x00, 0x00, 0x00
        /*0020*/ 	.byte	0x00, 0x00, 0x00, 0x00


//--------------------- .nv.info._Z13fourth_kernelPdS_idddddd --------------------------
	.section	.nv.info._Z13fourth_kernelPdS_idddddd,"",@"SHT_CUDA_INFO"
	.sectionflags	@""
	.align	4


	//----- nvinfo : EIATTR_CUDA_API_VERSION
	.align		4
        /*0000*/ 	.byte	0x04, 0x37
        /*0002*/ 	.short	(.L_27 - .L_26)
.L_26:
        /*0004*/ 	.word	0x00000082


	//----- nvinfo : EIATTR_KPARAM_INFO
	.align		4
.L_27:
        /*0008*/ 	.byte	0x04, 0x17
        /*000a*/ 	.short	(.L_29 - .L_28)
.L_28:
        /*000c*/ 	.word	0x00000000
        /*0010*/ 	.short	0x0008
        /*0012*/ 	.short	0x0040
        /*0014*/ 	.byte	0x00, 0xf0, 0x21, 0x00


	//----- nvinfo : EIATTR_KPARAM_INFO
	.align		4
.L_29:
        /*0018*/ 	.byte	0x04, 0x17
        /*001a*/ 	.short	(.L_31 - .L_30)
.L_30:
        /*001c*/ 	.word	0x00000000
        /*0020*/ 	.short	0x0007
        /*0022*/ 	.short	0x0038
        /*0024*/ 	.byte	0x00, 0xf0, 0x21, 0x00


	//----- nvinfo : EIATTR_KPARAM_INFO
	.align		4
.L_31:
        /*0028*/ 	.byte	0x04, 0x17
        /*002a*/ 	.short	(.L_33 - .L_32)
.L_32:
        /*002c*/ 	.word	0x00000000
        /*0030*/ 	.short	0x0006
        /*0032*/ 	.short	0x0030
        /*0034*/ 	.byte	0x00, 0xf0, 0x21, 0x00


	//----- nvinfo : EIATTR_KPARAM_INFO
	.align		4
.L_33:
        /*0038*/ 	.byte	0x04, 0x17
        /*003a*/ 	.short	(.L_35 - .L_34)
.L_34:
        /*003c*/ 	.word	0x00000000
        /*0040*/ 	.short	0x0005
        /*0042*/ 	.short	0x0028
        /*0044*/ 	.byte	0x00, 0xf0, 0x21, 0x00


	//----- nvinfo : EIATTR_KPARAM_INFO
	.align		4
.L_35:
        /*0048*/ 	.byte	0x04, 0x17
        /*004a*/ 	.short	(.L_37 - .L_36)
.L_36:
        /*004c*/ 	.word	0x00000000
        /*0050*/ 	.short	0x0004
        /*0052*/ 	.short	0x0020
        /*0054*/ 	.byte	0x00, 0xf0, 0x21, 0x00


	//----- nvinfo : EIATTR_KPARAM_INFO
	.align		4
.L_37:
        /*0058*/ 	.byte	0x04, 0x17
        /*005a*/ 	.short	(.L_39 - .L_38)
.L_38:
        /*005c*/ 	.word	0x00000000
        /*0060*/ 	.short	0x0003
        /*0062*/ 	.short	0x0018
        /*0064*/ 	.byte	0x00, 0xf0, 0x21, 0x00


	//----- nvinfo : EIATTR_KPARAM_INFO
	.align		4
.L_39:
        /*0068*/ 	.byte	0x04, 0x17
        /*006a*/ 	.short	(.L_41 - .L_40)
.L_40:
        /*006c*/ 	.word	0x00000000
        /*0070*/ 	.short	0x0002
        /*0072*/ 	.short	0x0010
        /*0074*/ 	.byte	0x00, 0xf0, 0x11, 0x00


	//----- nvinfo : EIATTR_KPARAM_INFO
	.align		4
.L_41:
        /*0078*/ 	.byte	0x04, 0x17
        /*007a*/ 	.short	(.L_43 - .L_42)
.L_42:
        /*007c*/ 	.word	0x00000000
        /*0080*/ 	.short	0x0001
        /*0082*/ 	.short	0x0008
        /*0084*/ 	.byte	0x00, 0xf5, 0x21, 0x00


	//----- nvinfo : EIATTR_KPARAM_INFO
	.align		4
.L_43:
        /*0088*/ 	.byte	0x04, 0x17
        /*008a*/ 	.short	(.L_45 - .L_44)
.L_44:
        /*008c*/ 	.word	0x00000000
        /*0090*/ 	.short	0x0000
        /*0092*/ 	.short	0x0000
        /*0094*/ 	.byte	0x00, 0xf5, 0x21, 0x00


	//----- nvinfo : EIATTR_SPARSE_MMA_MASK
	.align		4
.L_45:
        /*0098*/ 	.byte	0x03, 0x50
        /*009a*/ 	.short	0x0000


	//----- nvinfo : EIATTR_MAXREG_COUNT
	.align		4
        /*009c*/ 	.byte	0x03, 0x1b
        /*009e*/ 	.short	0x00ff


	//----- nvinfo : EIATTR_MERCURY_ISA_VERSION
	.align		4
        /*00a0*/ 	.byte	0x03, 0x5f
        /*00a2*/ 	.short	0x0101


	//----- nvinfo : EIATTR_VRC_CTA_INIT_COUNT
	.align		4
        /*00a4*/ 	.byte	0x02, 0x4a
	.zero		1
	.zero		1


	//----- nvinfo : EIATTR_EXIT_INSTR_OFFSETS
	.align		4
        /*00a8*/ 	.byte	0x04, 0x1c
        /*00aa*/ 	.short	(.L_47 - .L_46)


	//   ....[0]....
.L_46:
        /*00ac*/ 	.word	0x00000090


	//   ....[1]....
        /*00b0*/ 	.word	0x00000340


	//----- nvinfo : EIATTR_CRS_STACK_SIZE
	.align		4
.L_47:
        /*00b4*/ 	.byte	0x04, 0x1e
        /*00b6*/ 	.short	(.L_49 - .L_48)
.L_48:
        /*00b8*/ 	.word	0x00000000


	//----- nvinfo : EIATTR_CBANK_PARAM_SIZE
	.align		4
.L_49:
        /*00bc*/ 	.byte	0x03, 0x19
        /*00be*/ 	.short	0x0048


	//----- nvinfo : EIATTR_PARAM_CBANK
	.align		4
        /*00c0*/ 	.byte	0x04, 0x0a
        /*00c2*/ 	.short	(.L_51 - .L_50)
	.align		4
.L_50:
        /*00c4*/ 	.word	index@(.nv.constant0._Z13fourth_kernelPdS_idddddd)
        /*00c8*/ 	.short	0x0380
        /*00ca*/ 	.short	0x0048


	//----- nvinfo : EIATTR_SW_WAR
	.align		4
.L_51:
        /*00cc*/ 	.byte	0x04, 0x36
        /*00ce*/ 	.short	(.L_53 - .L_52)
.L_52:
        /*00d0*/ 	.word	0x00000008
.L_53:


//--------------------- .nv.info._Z12third_kernelPdS_iddd --------------------------
	.section	.nv.info._Z12third_kernelPdS_iddd,"",@"SHT_CUDA_INFO"
	.sectionflags	@""
	.align	4


	//----- nvinfo : EIATTR_CUDA_API_VERSION
	.align		4
        /*0000*/ 	.byte	0x04, 0x37
        /*0002*/ 	.short	(.L_55 - .L_54)
.L_54:
        /*0004*/ 	.word	0x00000082


	//----- nvinfo : EIATTR_KPARAM_INFO
	.align		4
.L_55:
        /*0008*/ 	.byte	0x04, 0x17
        /*000a*/ 	.short	(.L_57 - .L_56)
.L_56:
        /*000c*/ 	.word	0x00000000
        /*0010*/ 	.short	0x0005
        /*0012*/ 	.short	0x0028
        /*0014*/ 	.byte	0x00, 0xf0, 0x21, 0x00


	//----- nvinfo : EIATTR_KPARAM_INFO
	.align		4
.L_57:
        /*0018*/ 	.byte	0x04, 0x17
        /*001a*/ 	.short	(.L_59 - .L_58)
.L_58:
        /*001c*/ 	.word	0x00000000
        /*0020*/ 	.short	0x0004
        /*0022*/ 	.short	0x0020
        /*0024*/ 	.byte	0x00, 0xf0, 0x21, 0x00


	//----- nvinfo : EIATTR_KPARAM_INFO
	.align		4
.L_59:
        /*0028*/ 	.byte	0x04, 0x17
        /*002a*/ 	.short	(.L_61 - .L_60)
.L_60:
        /*002c*/ 	.word	0x00000000
        /*0030*/ 	.short	0x0003
        /*0032*/ 	.short	0x0018
        /*0034*/ 	.byte	0x00, 0xf0, 0x21, 0x00


	//----- nvinfo : EIATTR_KPARAM_INFO
	.align		4
.L_61:
        /*0038*/ 	.byte	0x04, 0x17
        /*003a*/ 	.short	(.L_63 - .L_62)
.L_62:
        /*003c*/ 	.word	0x00000000
        /*0040*/ 	.short	0x0002
        /*0042*/ 	.short	0x0010
        /*0044*/ 	.byte	0x00, 0xf0, 0x11, 0x00


	//----- nvinfo : EIATTR_KPARAM_INFO
	.align		4
.L_63:
        /*0048*/ 	.byte	0x04, 0x17
        /*004a*/ 	.short	(.L_65 - .L_64)
.L_64:
        /*004c*/ 	.word	0x00000000
        /*0050*/ 	.short	0x0001
        /*0052*/ 	.short	0x0008
        /*0054*/ 	.byte	0x00, 0xf5, 0x21, 0x00


	//----- nvinfo : EIATTR_KPARAM_INFO
	.align		4
.L_65:
        /*0058*/ 	.byte	0x04, 0x17
        /*005a*/ 	.short	(.L_67 - .L_66)
.L_66:
        /*005c*/ 	.word	0x00000000
        /*0060*/ 	.short	0x0000
        /*0062*/ 	.short	0x0000
        /*0064*/ 	.byte	0x00, 0xf5, 0x21, 0x00


	//----- nvinfo : EIATTR_SPARSE_MMA_MASK
	.align		4
.L_67:
        /*0068*/ 	.byte	0x03, 0x50
        /*006a*/ 	.short	0x0000


	//----- nvinfo : EIATTR_MAXREG_COUNT
	.align		4
        /*006c*/ 	.byte	0x03, 0x1b
        /*006e*/ 	.short	0x00ff


	//----- nvinfo : EIATTR_MERCURY_ISA_VERSION
	.align		4
        /*0070*/ 	.byte	0x03, 0x5f
        /*0072*/ 	.short	0x0101


	//----- nvinfo : EIATTR_VRC_CTA_INIT_COUNT
	.align		4
        /*0074*/ 	.byte	0x02, 0x4a
	.zero		1
	.zero		1


	//----- nvinfo : EIATTR_EXIT_INSTR_OFFSETS
	.align		4
        /*0078*/ 	.byte	0x04, 0x1c
        /*007a*/ 	.short	(.L_69 - .L_68)


	//   ....[0]....
.L_68:
        /*007c*/ 	.word	0x00000090


	//   ....[1]....
        /*0080*/ 	.word	0x000001c0


	//----- nvinfo : EIATTR_CBANK_PARAM_SIZE
	.align		4
.L_69:
        /*0084*/ 	.byte	0x03, 0x19
        /*0086*/ 	.short	0x0030


	//----- nvinfo : EIATTR_PARAM_CBANK
	.align		4
        /*0088*/ 	.byte	0x04, 0x0a
        /*008a*/ 	.short	(.L_71 - .L_70)
	.align		4
.L_70:
        /*008c*/ 	.word	index@(.nv.constant0._Z12third_kernelPdS_iddd)
        /*0090*/ 	.short	0x0380
        /*0092*/ 	.short	0x0030


	//----- nvinfo : EIATTR_SW_WAR
	.align		4
.L_71:
        /*0094*/ 	.byte	0x04, 0x36
        /*0096*/ 	.short	(.L_73 - .L_72)
.L_72:
        /*0098*/ 	.word	0x00000008
.L_73:


//--------------------- .nv.info._Z13second_kernelPdS_id --------------------------
	.section	.nv.info._Z13second_kernelPdS_id,"",@"SHT_CUDA_INFO"
	.sectionflags	@""
	.align	4


	//----- nvinfo : EIATTR_CUDA_API_VERSION
	.align		4
        /*0000*/ 	.byte	0x04, 0x37
        /*0002*/ 	.short	(.L_75 - .L_74)
.L_74:
        /*0004*/ 	.word	0x00000082


	//----- nvinfo : EIATTR_KPARAM_INFO
	.align		4
.L_75:
        /*0008*/ 	.byte	0x04, 0x17
        /*000a*/ 	.short	(.L_77 - .L_76)
.L_76:
        /*000c*/ 	.word	0x00000000
        /*0010*/ 	.short	0x0003
        /*0012*/ 	.short	0x0018
        /*0014*/ 	.byte	0x00, 0xf0, 0x21, 0x00


	//----- nvinfo : EIATTR_KPARAM_INFO
	.align		4
.L_77:
        /*0018*/ 	.byte	0x04, 0x17
        /*001a*/ 	.short	(.L_79 - .L_78)
.L_78:
        /*001c*/ 	.word	0x00000000
        /*0020*/ 	.short	0x0002
        /*0022*/ 	.short	0x0010
        /*0024*/ 	.byte	0x00, 0xf0, 0x11, 0x00


	//----- nvinfo : EIATTR_KPARAM_INFO
	.align		4
.L_79:
        /*0028*/ 	.byte	0x04, 0x17
        /*002a*/ 	.short	(.L_81 - .L_80)
.L_80:
        /*002c*/ 	.word	0x00000000
        /*0030*/ 	.short	0x0001
        /*0032*/ 	.short	0x0008
        /*0034*/ 	.byte	0x00, 0xf5, 0x21, 0x00


	//----- nvinfo : EIATTR_KPARAM_INFO
	.align		4
.L_81:
        /*0038*/ 	.byte	0x04, 0x17
        /*003a*/ 	.short	(.L_83 - .L_82)
.L_82:
        /*003c*/ 	.word	0x00000000
        /*0040*/ 	.short	0x0000
        /*0042*/ 	.short	0x0000
        /*0044*/ 	.byte	0x00, 0xf5, 0x21, 0x00


	//----- nvinfo : EIATTR_SPARSE_MMA_MASK
	.align		4
.L_83:
        /*0048*/ 	.byte	0x03, 0x50
        /*004a*/ 	.short	0x0000


	//----- nvinfo : EIATTR_MAXREG_COUNT
	.align		4
        /*004c*/ 	.byte	0x03, 0x1b
        /*004e*/ 	.short	0x00ff


	//----- nvinfo : EIATTR_MERCURY_ISA_VERSION
	.align		4
        /*0050*/ 	.byte	0x03, 0x5f
        /*0052*/ 	.short	0x0101


	//----- nvinfo : EIATTR_VRC_CTA_INIT_COUNT
	.align		4
        /*0054*/ 	.byte	0x02, 0x4a
	.zero		1
	.zero		1


	//----- nvinfo : EIATTR_EXIT_INSTR_OFFSETS
	.align		4
        /*0058*/ 	.byte	0x04, 0x1c
        /*005a*/ 	.short	(.L_85 - .L_84)


	//   ....[0]....
.L_84:
        /*005c*/ 	.word	0x00000090


	//   ....[1]....
        /*0060*/ 	.word	0x00000210


	//----- nvinfo : EIATTR_CBANK_PARAM_SIZE
	.align		4
.L_85:
        /*0064*/ 	.byte	0x03, 0x19
        /*0066*/ 	.short	0x0020


	//----- nvinfo : EIATTR_PARAM_CBANK
	.align		4
        /*0068*/ 	.byte	0x04, 0x0a
        /*006a*/ 	.short	(.L_87 - .L_86)
	.align		4
.L_86:
        /*006c*/ 	.word	index@(.nv.constant0._Z13second_kernelPdS_id)
        /*0070*/ 	.short	0x0380
        /*0072*/ 	.short	0x0020


	//----- nvinfo : EIATTR_SW_WAR
	.align		4
.L_87:
        /*0074*/ 	.byte	0x04, 0x36
        /*0076*/ 	.short	(.L_89 - .L_88)
.L_88:
        /*0078*/ 	.word	0x00000008
.L_89:


//--------------------- .nv.info._Z12first_kernelPdi --------------------------
	.section	.nv.info._Z12first_kernelPdi,"",@"SHT_CUDA_INFO"
	.sectionflags	@""
	.align	4


	//----- nvinfo : EIATTR_CUDA_API_VERSION
	.align		4
        /*0000*/ 	.byte	0x04, 0x37
        /*0002*/ 	.short	(.L_91 - .L_90)
.L_90:
        /*0004*/ 	.word	0x00000082


	//----- nvinfo : EIATTR_KPARAM_INFO
	.align		4
.L_91:
        /*0008*/ 	.byte	0x04, 0x17
        /*000a*/ 	.short	(.L_93 - .L_92)
.L_92:
        /*000c*/ 	.word	0x00000000
        /*0010*/ 	.short	0x0001
        /*0012*/ 	.short	0x0008
        /*0014*/ 	.byte	0x00, 0xf0, 0x11, 0x00


	//----- nvinfo : EIATTR_KPARAM_INFO
	.align		4
.L_93:
        /*0018*/ 	.byte	0x04, 0x17
        /*001a*/ 	.short	(.L_95 - .L_94)
.L_94:
        /*001c*/ 	.word	0x00000000
        /*0020*/ 	.short	0x0000
        /*0022*/ 	.short	0x0000
        /*0024*/ 	.byte	0x00, 0xf5, 0x21, 0x00


	//----- nvinfo : EIATTR_SPARSE_MMA_MASK
	.align		4
.L_95:
        /*0028*/ 	.byte	0x03, 0x50
        /*002a*/ 	.short	0x0000


	//----- nvinfo : EIATTR_MAXREG_COUNT
	.align		4
        /*002c*/ 	.byte	0x03, 0x1b
        /*002e*/ 	.short	0x00ff


	//----- nvinfo : EIATTR_MERCURY_ISA_VERSION
	.align		4
        /*0030*/ 	.byte	0x03, 0x5f
        /*0032*/ 	.short	0x0101


	//----- nvinfo : EIATTR_VRC_CTA_INIT_COUNT
	.align		4
        /*0034*/ 	.byte	0x02, 0x4a
	.zero		1
	.zero		1


	//----- nvinfo : EIATTR_EXIT_INSTR_OFFSETS
	.align		4
        /*0038*/ 	.byte	0x04, 0x1c
        /*003a*/ 	.short	(.L_97 - .L_96)


	//   ....[0]....
.L_96:
        /*003c*/ 	.word	0x00000070


	//   ....[1]....
        /*0040*/ 	.word	0x000001e0


	//----- nvinfo : EIATTR_CBANK_PARAM_SIZE
	.align		4
.L_97:
        /*0044*/ 	.byte	0x03, 0x19
        /*0046*/ 	.short	0x000c


	//----- nvinfo : EIATTR_PARAM_CBANK
	.align		4
        /*0048*/ 	.byte	0x04, 0x0a
        /*004a*/ 	.short	(.L_99 - .L_98)
	.align		4
.L_98:
        /*004c*/ 	.word	index@(.nv.constant0._Z12first_kernelPdi)
        /*0050*/ 	.short	0x0380
        /*0052*/ 	.short	0x000c


	//----- nvinfo : EIATTR_SW_WAR
	.align		4
.L_99:
        /*0054*/ 	.byte	0x04, 0x36
        /*0056*/ 	.short	(.L_101 - .L_100)
.L_100:
        /*0058*/ 	.word	0x00000008
.L_101:


//--------------------- .nv.callgraph             --------------------------
	.section	.nv.callgraph,"",@"SHT_CUDA_CALLGRAPH"
	.align	4
	.sectionentsize	8
	.align		4
        /*0000*/ 	.word	0x00000000
	.align		4
        /*0004*/ 	.word	0xffffffff
	.align		4
        /*0008*/ 	.word	0x00000000
	.align		4
        /*000c*/ 	.word	0xfffffffe
	.align		4
        /*0010*/ 	.word	0x00000000
	.align		4
        /*0014*/ 	.word	0xfffffffd
	.align		4
        /*0018*/ 	.word	0x00000000
	.align		4
        /*001c*/ 	.word	0xfffffffc


//--------------------- .text._Z13fourth_kernelPdS_idddddd --------------------------
	.section	.text._Z13fourth_kernelPdS_idddddd,"ax",@progbits
	.align	128
        .global         _Z13fourth_kernelPdS_idddddd
        .type           _Z13fourth_kernelPdS_idddddd,@function
        .size           _Z13fourth_kernelPdS_idddddd,(.L_x_11 - _Z13fourth_kernelPdS_idddddd)
        .other          _Z13fourth_kernelPdS_idddddd,@"STO_CUDA_ENTRY STV_DEFAULT"
_Z13fourth_kernelPdS_idddddd:
.text._Z13fourth_kernelPdS_idddddd:
[----:B------:R-:W-:Y:S01]  /*0000*/  LDC R1, c[0x0][0x37c] ;  /* 0x0000df00ff017b82 */ /* 0x000fe20000000800 */
[----:B------:R-:W0:Y:S01]  /*0010*/  S2R R3, SR_CTAID.X ;  /* 0x0000000000037919 */ /* 0x000e220000002500 */
[----:B------:R-:W1:Y:S01]  /*0020*/  LDCU UR4, c[0x0][0x390] ;  /* 0x00007200ff0477ac */ /* 0x000e620008000800 */
[----:B------:R-:W0:Y:S01]  /*0030*/  S2R R0, SR_TID.X ;  /* 0x0000000000007919 */ /* 0x000e220000002100 */
[----:B------:R-:W0:Y:S01]  /*0040*/  LDCU UR6, c[0x0][0x360] ;  /* 0x00006c00ff0677ac */ /* 0x000e220008000800 */
[----:B-1----:R-:W-:-:S04]  /*0050*/  UIADD3 UR4, UPT, UPT, UR4, 0x2, URZ ;  /* 0x0000000204047890 */ /* 0x002fc8000fffe0ff */
[----:B------:R-:W-:Y:S01]  /*0060*/  UIMAD UR5, UR4, UR4, URZ ;  /* 0x00000004040572a4 */ /* 0x000fe2000f8e02ff */
[----:B0-----:R-:W-:-:S05]  /*0070*/  IMAD R2, R3, UR6, R0 ;  /* 0x0000000603027c24 */ /* 0x001fca000f8e0200 */
[----:B------:R-:W-:-:S13]  /*0080*/  ISETP.GT.AND P0, PT, R2, UR5, PT ;  /* 0x0000000502007c0c */ /* 0x000fda000bf04270 */
[----:B------:R-:W-:Y:S05]  /*0090*/  @P0 EXIT ;  /* 0x000000000000094d */ /* 0x000fea0003800000 */
[----:B------:R-:W0:Y:S01]  /*00a0*/  LDC.64 R8, c[0x0][0x380] ;  /* 0x0000e000ff087b82 */ /* 0x000e220000000a00 */
[----:B------:R-:W1:Y:S01]  /*00b0*/  LDCU.64 UR6, c[0x0][0x358] ;  /* 0x00006b00ff0677ac */ /* 0x000e620008000a00 */
[----:B------:R-:W-:Y:S01]  /*00c0*/  IMAD R3, R3, UR4, R0 ;  /* 0x0000000403037c24 */ /* 0x000fe2000f8e0200 */
[----:B------:R-:W2:Y:S05]  /*00d0*/  LDCU.128 UR8, c[0x0][0x3b0] ;  /* 0x00007600ff0877ac */ /* 0x000eaa0008000c00 */
[----:B------:R-:W3:Y:S01]  /*00e0*/  LDC.64 R6, c[0x0][0x388] ;  /* 0x0000e200ff067b82 */ /* 0x000ee20000000a00 */
[----:B0-----:R-:W-:-:S06]  /*00f0*/  IMAD.WIDE R8, R3, 0x8, R8 ;  /* 0x0000000803087825 */ /* 0x001fcc00078e0208 */
[----:B-1----:R-:W2:Y:S01]  /*0100*/  LDG.E.64 R8, desc[UR6][R8.64] ;  /* 0x0000000608087981 */ /* 0x002ea2000c1e1b00 */
[----:B---3--:R-:W-:-:S05]  /*0110*/  IMAD.WIDE R6, R3, 0x8, R6 ;  /* 0x0000000803067825 */ /* 0x008fca00078e0206 */
[----:B------:R-:W3:Y:S01]  /*0120*/  LDG.E.64 R4, desc[UR6][R6.64] ;  /* 0x0000000606047981 */ /* 0x000ee2000c1e1b00 */
[----:B------:R-:W-:Y:S01]  /*0130*/  IMAD.MOV.U32 R2, RZ, RZ, 0x1 ;  /* 0x00000001ff027424 */ /* 0x000fe200078e00ff */
[----:B------:R-:W-:Y:S01]  /*0140*/  BSSY.RECONVERGENT B0, `(.L_x_0) ;  /* 0x0000014000007945 */ /* 0x000fe20003800200 */
[----:B--2---:R-:W-:-:S06]  /*0150*/  DADD R10, R8, UR10 ;  /* 0x0000000a080a7e29 */ /* 0x004fcc0008000000 */
[----:B------:R-:W0:Y:S02]  /*0160*/  MUFU.RCP64H R3, R11 ;  /* 0x0000000b00037308 */ /* 0x000e240000001800 */
[----:B0-----:R-:W-:-:S08]  /*0170*/  DFMA R12, -R10, R2, 1 ;  /* 0x3ff000000a0c742b */ /* 0x001fd00000000102 */
[----:B------:R-:W-:-:S08]  /*0180*/  DFMA R12, R12, R12, R12 ;  /* 0x0000000c0c0c722b */ /* 0x000fd0000000000c */
[----:B------:R-:W-:Y:S02]  /*0190*/  DFMA R2, R2, R12, R2 ;  /* 0x0000000c0202722b */ /* 0x000fe40000000002 */
[----:B---3--:R-:W-:-:S06]  /*01a0*/  DMUL R12, R4, UR8 ;  /* 0x00000008040c7c28 */ /* 0x008fcc0008000000 */
[----:B------:R-:W-:-:S04]  /*01b0*/  DFMA R14, -R10, R2, 1 ;  /* 0x3ff000000a0e742b */ /* 0x000fc80000000102 */
[----:B------:R-:W-:-:S04]  /*01c0*/  FSETP.GEU.AND P1, PT, |R13|, 6.5827683646048100446e-37, PT ;  /* 0x036000000d00780b */ /* 0x000fc80003f2e200 */
[----:B------:R-:W-:-:S08]  /*01d0*/  DFMA R2, R2, R14, R2 ;  /* 0x0000000e0202722b */ /* 0x000fd00000000002 */
[----:B------:R-:W-:-:S08]  /*01e0*/  DMUL R14, R12, R2 ;  /* 0x000000020c0e7228 */ /* 0x000fd00000000000 */
[----:B------:R-:W-:-:S08]  /*01f0*/  DFMA R16, -R10, R14, R12 ;  /* 0x0000000e0a10722b */ /* 0x000fd0000000010c */
[----:B------:R-:W-:-:S10]  /*0200*/  DFMA R2, R2, R16, R14 ;  /* 0x000000100202722b */ /* 0x000fd4000000000e */
[----:B------:R-:W-:-:S05]  /*0210*/  FFMA R0, RZ, R11, R3 ;  /* 0x0000000bff007223 */ /* 0x000fca0000000003 */
[----:B------:R-:W-:-:S13]  /*0220*/  FSETP.GT.AND P0, PT, |R0|, 1.469367938527859385e-39, PT ;  /* 0x001000000000780b */ /* 0x000fda0003f04200 */
[----:B------:R-:W-:Y:S05]  /*0230*/  @P0 BRA P1, `(.L_x_1) ;  /* 0x0000000000100947 */ /* 0x000fea0000800000 */
[----:B------:R-:W-:-:S07]  /*0240*/  MOV R0, 0x260 ;  /* 0x0000026000007802 */ /* 0x000fce0000000f00 */
[----:B------:R-:W-:Y:S05]  /*0250*/  CALL.REL.NOINC `($__internal_0_$__cuda_sm20_div_rn_f64_full) ;  /* 0x00000000003c7944 */ /* 0x000fea0003c00000 */
[----:B------:R-:W-:Y:S02]  /*0260*/  IMAD.MOV.U32 R2, RZ, RZ, R18 ;  /* 0x000000ffff027224 */ /* 0x000fe400078e0012 */
[----:B------:R-:W-:-:S07]  /*0270*/  IMAD.MOV.U32 R3, RZ, RZ, R19 ;  /* 0x000000ffff037224 */ /* 0x000fce00078e0013 */
.L_x_1:
[----:B------:R-:W-:Y:S05]  /*0280*/  BSYNC.RECONVERGENT B0 ;  /* 0x0000000000007941 */ /* 0x000fea0003800200 */
.L_x_0:
[----:B------:R-:W0:Y:S01]  /*0290*/  LDCU.64 UR12, c[0x0][0x3c0] ;  /* 0x00007800ff0c77ac */ /* 0x000e220008000a00 */
[----:B------:R-:W1:Y:S01]  /*02a0*/  LDCU.128 UR8, c[0x0][0x3a0] ;  /* 0x00007400ff0877ac */ /* 0x000e620008000c00 */
[----:B------:R-:W2:Y:S01]  /*02b0*/  LDCU.64 UR4, c[0x0][0x398] ;  /* 0x00007300ff0477ac */ /* 0x000ea20008000a00 */
[----:B0-----:R-:W-:Y:S02]  /*02c0*/  DADD R10, R8, -UR12 ;  /* 0x8000000c080a7e29 */ /* 0x001fe40008000000 */
[----:B-1----:R-:W-:Y:S02]  /*02d0*/  DADD R2, R2, UR10 ;  /* 0x0000000a02027e29 */ /* 0x002fe40008000000 */
[----:B--2---:R-:W-:-:S04]  /*02e0*/  DMUL R8, R8, UR4 ;  /* 0x0000000408087c28 */ /* 0x004fc80008000000 */
[----:B------:R-:W-:Y:S02]  /*02f0*/  DADD R10, R10, -1 ;  /* 0xbff000000a0a7429 */ /* 0x000fe40000000000 */
[----:B------:R-:W-:-:S06]  /*0300*/  DMUL R2, R2, UR8 ;  /* 0x0000000802027c28 */ /* 0x000fcc0008000000 */
[----:B------:R-:W-:-:S08]  /*0310*/  DFMA R8, -R8, R10, -R4 ;  /* 0x0000000a0808722b */ /* 0x000fd00000000904 */
[----:B------:R-:W-:-:S07]  /*0320*/  DFMA R2, R2, R8, R4 ;  /* 0x000000080202722b */ /* 0x000fce0000000004 */
[----:B------:R-:W-:Y:S01]  /*0330*/  STG.E.64 desc[UR6][R6.64], R2 ;  /* 0x0000000206007986 */ /* 0x000fe2000c101b06 */
[----:B------:R-:W-:Y:S05]  /*0340*/  EXIT ;  /* 0x000000000000794d */ /* 0x000fea0003800000 */
        .weak           $__internal_0_$__cuda_sm20_div_rn_f64_full
        .type           $__internal_0_$__cuda_sm20_div_rn_f64_full,@function
        .size           $__internal_0_$__cuda_sm20_div_rn_f64_full,(.L_x_11 - $__internal_0_$__cuda_sm20_div_rn_f64_full)
$__internal_0_$__cuda_sm20_div_rn_f64_full:
[C---:B------:R-:W-:Y:S01]  /*0350*/  FSETP.GEU.AND P0, PT, |R11|.reuse, 1.469367938527859385e-39, PT ;  /* 0x001000000b00780b */ /* 0x040fe20003f0e200 */
[----:B------:R-:W-:Y:S01]  /*0360*/  IMAD.MOV.U32 R14, RZ, RZ, 0x1 ;  /* 0x00000001ff0e7424 */ /* 0x000fe200078e00ff */
[----:B------:R-:W-:Y:S01]  /*0370*/  LOP3.LUT R2, R11, 0x800fffff, RZ, 0xc0, !PT ;  /* 0x800fffff0b027812 */ /* 0x000fe200078ec0ff */
[----:B------:R-:W-:Y:S01]  /*0380*/  IMAD.MOV.U32 R21, RZ, RZ, 0x1ca00000 ;  /* 0x1ca00000ff157424 */ /* 0x000fe200078e00ff */
[C---:B------:R-:W-:Y:S01]  /*0390*/  FSETP.GEU.AND P2, PT, |R13|.reuse, 1.469367938527859385e-39, PT ;  /* 0x001000000d00780b */ /* 0x040fe20003f4e200 */
[----:B------:R-:W-:Y:S01]  /*03a0*/  BSSY.RECONVERGENT B1, `(.L_x_2) ;  /* 0x0000052000017945 */ /* 0x000fe20003800200 */
[----:B------:R-:W-:Y:S01]  /*03b0*/  LOP3.LUT R3, R2, 0x3ff00000, RZ, 0xfc, !PT ;  /* 0x3ff0000002037812 */ /* 0x000fe200078efcff */
[----:B------:R-:W-:Y:S01]  /*03c0*/  IMAD.MOV.U32 R2, RZ, RZ, R10 ;  /* 0x000000ffff027224 */ /* 0x000fe200078e000a */
[----:B------:R-:W-:Y:S02]  /*03d0*/  LOP3.LUT R20, R13, 0x7ff00000, RZ, 0xc0, !PT ;  /* 0x7ff000000d147812 */ /* 0x000fe400078ec0ff */
[----:B------:R-:W-:-:S03]  /*03e0*/  LOP3.LUT R23, R11, 0x7ff00000, RZ, 0xc0, !PT ;  /* 0x7ff000000b177812 */ /* 0x000fc600078ec0ff */
[----:B------:R-:W-:Y:S01]  /*03f0*/  @!P0 DMUL R2, R10, 8.98846567431157953865e+307 ;  /* 0x7fe000000a028828 */ /* 0x000fe20000000000 */
[C---:B------:R-:W-:Y:S01]  /*0400*/  ISETP.GE.U32.AND P1, PT, R20.reuse, R23, PT ;  /* 0x000000171400720c */ /* 0x040fe20003f26070 */
[----:B------:R-:W-:Y:S02]  /*0410*/  IMAD.MOV.U32 R22, RZ, RZ, R20 ;  /* 0x000000ffff167224 */ /* 0x000fe400078e0014 */
[----:B------:R-:W-:Y:S02]  /*0420*/  @!P2 LOP3.LUT R19, R11, 0x7ff00000, RZ, 0xc0, !PT ;  /* 0x7ff000000b13a812 */ /* 0x000fe400078ec0ff */
[----:B------:R-:W0:Y:S02]  /*0430*/  MUFU.RCP64H R15, R3 ;  /* 0x00000003000f7308 */ /* 0x000e240000001800 */
[----:B------:R-:W-:Y:S02]  /*0440*/  @!P2 ISETP.GE.U32.AND P3, PT, R20, R19, PT ;  /* 0x000000131400a20c */ /* 0x000fe40003f66070 */
[----:B------:R-:W-:-:S02]  /*0450*/  @!P0 LOP3.LUT R23, R3, 0x7ff00000, RZ, 0xc0, !PT ;  /* 0x7ff0000003178812 */ /* 0x000fc400078ec0ff */
[----:B------:R-:W-:-:S04]  /*0460*/  @!P2 SEL R19, R21, 0x63400000, !P3 ;  /* 0x634000001513a807 */ /* 0x000fc80005800000 */
[----:B------:R-:W-:-:S04]  /*0470*/  @!P2 LOP3.LUT R24, R19, 0x80000000, R13, 0xf8, !PT ;  /* 0x800000001318a812 */ /* 0x000fc800078ef80d */
[----:B------:R-:W-:Y:S01]  /*0480*/  @!P2 LOP3.LUT R25, R24, 0x100000, RZ, 0xfc, !PT ;  /* 0x001000001819a812 */ /* 0x000fe200078efcff */
[----:B------:R-:W-:Y:S01]  /*0490*/  @!P2 IMAD.MOV.U32 R24, RZ, RZ, RZ ;  /* 0x000000ffff18a224 */ /* 0x000fe200078e00ff */
[----:B0-----:R-:W-:-:S08]  /*04a0*/  DFMA R16, R14, -R2, 1 ;  /* 0x3ff000000e10742b */ /* 0x001fd00000000802 */
[----:B------:R-:W-:-:S08]  /*04b0*/  DFMA R16, R16, R16, R16 ;  /* 0x000000101010722b */ /* 0x000fd00000000010 */
[----:B------:R-:W-:Y:S01]  /*04c0*/  DFMA R16, R14, R16, R14 ;  /* 0x000000100e10722b */ /* 0x000fe2000000000e */
[----:B------:R-:W-:Y:S01]  /*04d0*/  SEL R15, R21, 0x63400000, !P1 ;  /* 0x63400000150f7807 */ /* 0x000fe20004800000 */
[----:B------:R-:W-:-:S03]  /*04e0*/  IMAD.MOV.U32 R14, RZ, RZ, R12 ;  /* 0x000000ffff0e7224 */ /* 0x000fc600078e000c */
[----:B------:R-:W-:-:S03]  /*04f0*/  LOP3.LUT R15, R15, 0x800fffff, R13, 0xf8, !PT ;  /* 0x800fffff0f0f7812 */ /* 0x000fc600078ef80d */
[----:B------:R-:W-:-:S03]  /*0500*/  DFMA R18, R16, -R2, 1 ;  /* 0x3ff000001012742b */ /* 0x000fc60000000802 */
[----:B------:R-:W-:-:S05]  /*0510*/  @!P2 DFMA R14, R14, 2, -R24 ;  /* 0x400000000e0ea82b */ /* 0x000fca0000000818 */
[----:B------:R-:W-:-:S05]  /*0520*/  DFMA R16, R16, R18, R16 ;  /* 0x000000121010722b */ /* 0x000fca0000000010 */
[----:B------:R-:W-:-:S03]  /*0530*/  @!P2 LOP3.LUT R22, R15, 0x7ff00000, RZ, 0xc0, !PT ;  /* 0x7ff000000f16a812 */ /* 0x000fc600078ec0ff */
[----:B------:R-:W-:Y:S02]  /*0540*/  DMUL R18, R16, R14 ;  /* 0x0000000e10127228 */ /* 0x000fe40000000000 */
[----:B------:R-:W-:-:S05]  /*0550*/  VIADD R26, R22, 0xffffffff ;  /* 0xffffffff161a7836 */ /* 0x000fca0000000000 */
[----:B------:R-:W-:Y:S01]  /*0560*/  ISETP.GT.U32.AND P0, PT, R26, 0x7feffffe, PT ;  /* 0x7feffffe1a00780c */ /* 0x000fe20003f04070 */
[----:B------:R-:W-:Y:S01]  /*0570*/  VIADD R26, R23, 0xffffffff ;  /* 0xffffffff171a7836 */ /* 0x000fe20000000000 */
[----:B------:R-:W-:-:S04]  /*0580*/  DFMA R24, R18, -R2, R14 ;  /* 0x800000021218722b */ /* 0x000fc8000000000e */
[----:B------:R-:W-:-:S04]  /*0590*/  ISETP.GT.U32.OR P0, PT, R26, 0x7feffffe, P0 ;  /* 0x7feffffe1a00780c */ /* 0x000fc80000704470 */
[----:B------:R-:W-:-:S09]  /*05a0*/  DFMA R16, R16, R24, R18 ;  /* 0x000000181010722b */ /* 0x000fd20000000012 */
[----:B------:R-:W-:Y:S05]  /*05b0*/  @P0 BRA `(.L_x_3) ;  /* 0x00000000006c0947 */ /* 0x000fea0003800000 */
[----:B------:R-:W-:-:S04]  /*05c0*/  LOP3.LUT R13, R11, 0x7ff00000, RZ, 0xc0, !PT ;  /* 0x7ff000000b0d7812 */ /* 0x000fc800078ec0ff */
[CC--:B------:R-:W-:Y:S02]  /*05d0*/  VIADDMNMX R12, R20.reuse, -R13.reuse, 0xb9600000, !PT ;  /* 0xb9600000140c7446 */ /* 0x0c0fe4000780090d */
[----:B------:R-:W-:Y:S01]  /*05e0*/  ISETP.GE.U32.AND P0, PT, R20, R13, PT ;  /* 0x0000000d1400720c */ /* 0x000fe20003f06070 */
[----:B------:R-:W-:Y:S01]  /*05f0*/  IMAD.MOV.U32 R20, RZ, RZ, RZ ;  /* 0x000000ffff147224 */ /* 0x000fe200078e00ff */
[----:B------:R-:W-:Y:S02]  /*0600*/  VIMNMX R12, PT, PT, R12, 0x46a00000, PT ;  /* 0x46a000000c0c7848 */ /* 0x000fe40003fe0100 */
[----:B------:R-:W-:-:S05]  /*0610*/  SEL R21, R21, 0x63400000, !P0 ;  /* 0x6340000015157807 */ /* 0x000fca0004000000 */
[----:B------:R-:W-:-:S04]  /*0620*/  IMAD.IADD R12, R12, 0x1, -R21 ;  /* 0x000000010c0c7824 */ /* 0x000fc800078e0a15 */
[----:B------:R-:W-:-:S06]  /*0630*/  VIADD R21, R12, 0x7fe00000 ;  /* 0x7fe000000c157836 */ /* 0x000fcc0000000000 */
[----:B------:R-:W-:-:S10]  /*0640*/  DMUL R18, R16, R20 ;  /* 0x0000001410127228 */ /* 0x000fd40000000000 */
[----:B------:R-:W-:-:S13]  /*0650*/  FSETP.GTU.AND P0, PT, |R19|, 1.469367938527859385e-39, PT ;  /* 0x001000001300780b */ /* 0x000fda0003f0c200 */
[----:B------:R-:W-:Y:S05]  /*0660*/  @P0 BRA `(.L_x_4) ;  /* 0x0000000000940947 */ /* 0x000fea0003800000 */
[----:B------:R-:W-:Y:S01]  /*0670*/  DFMA R2, R16, -R2, R14 ;  /* 0x800000021002722b */ /* 0x000fe2000000000e */
[----:B------:R-:W-:-:S09]  /*0680*/  IMAD.MOV.U32 R20, RZ, RZ, RZ ;  /* 0x000000ffff147224 */ /* 0x000fd200078e00ff */
[C---:B------:R-:W-:Y:S02]  /*0690*/  FSETP.NEU.AND P0, PT, R3.reuse, RZ, PT ;  /* 0x000000ff0300720b */ /* 0x040fe40003f0d000 */
[----:B------:R-:W-:-:S04]  /*06a0*/  LOP3.LUT R11, R3, 0x80000000, R11, 0x48, !PT ;  /* 0x80000000030b7812 */ /* 0x000fc800078e480b */
[----:B------:R-:W-:-:S07]  /*06b0*/  LOP3.LUT R21, R11, R21, RZ, 0xfc, !PT ;  /* 0x000000150b157212 */ /* 0x000fce00078efcff */
[----:B------:R-:W-:Y:S05]  /*06c0*/  @!P0 BRA `(.L_x_4) ;  /* 0x00000000007c8947 */ /* 0x000fea0003800000 */
[----:B------:R-:W-:Y:S02]  /*06d0*/  IMAD.MOV R3, RZ, RZ, -R12 ;  /* 0x000000ffff037224 */ /* 0x000fe400078e0a0c */
[----:B------:R-:W-:-:S06]  /*06e0*/  IMAD.MOV.U32 R2, RZ, RZ, RZ ;  /* 0x000000ffff027224 */ /* 0x000fcc00078e00ff */
[----:B------:R-:W-:Y:S02]  /*06f0*/  DFMA R2, R18, -R2, R16 ;  /* 0x800000021202722b */ /* 0x000fe40000000010 */
[----:B------:R-:W-:-:S04]  /*0700*/  DMUL.RP R16, R16, R20 ;  /* 0x0000001410107228 */ /* 0x000fc80000008000 */
[----:B------:R-:W-:-:S04]  /*0710*/  IADD3 R2, PT, PT, -R12, -0x43300000, RZ ;  /* 0xbcd000000c027810 */ /* 0x000fc80007ffe1ff */
[----:B------:R-:W-:Y:S02]  /*0720*/  FSETP.NEU.AND P0, PT, |R3|, R2, PT ;  /* 0x000000020300720b */ /* 0x000fe40003f0d200 */
[----:B------:R-:W-:Y:S02]  /*0730*/  LOP3.LUT R11, R17, R11, RZ, 0x3c, !PT ;  /* 0x0000000b110b7212 */ /* 0x000fe400078e3cff */
[----:B------:R-:W-:Y:S02]  /*0740*/  FSEL R18, R16, R18, !P0 ;  /* 0x0000001210127208 */ /* 0x000fe40004000000 */
[----:B------:R-:W-:Y:S01]  /*0750*/  FSEL R19, R11, R19, !P0 ;  /* 0x000000130b137208 */ /* 0x000fe20004000000 */
[----:B------:R-:W-:Y:S06]  /*0760*/  BRA `(.L_x_4) ;  /* 0x0000000000547947 */ /* 0x000fec0003800000 */
.L_x_3:
[----:B------:R-:W-:-:S14]  /*0770*/  DSETP.NAN.AND P0, PT, R12, R12, PT ;  /* 0x0000000c0c00722a */ /* 0x000fdc0003f08000 */
[----:B------:R-:W-:Y:S05]  /*0780*/  @P0 BRA `(.L_x_5) ;  /* 0x0000000000440947 */ /* 0x000fea0003800000 */
[----:B------:R-:W-:-:S14]  /*0790*/  DSETP.NAN.AND P0, PT, R10, R10, PT ;  /* 0x0000000a0a00722a */ /* 0x000fdc0003f08000 */
[----:B------:R-:W-:Y:S05]  /*07a0*/  @P0 BRA `(.L_x_6) ;  /* 0x0000000000300947 */ /* 0x000fea0003800000 */
[----:B------:R-:W-:Y:S01]  /*07b0*/  ISETP.NE.AND P0, PT, R22, R23, PT ;  /* 0x000000171600720c */ /* 0x000fe20003f05270 */
[----:B------:R-:W-:Y:S02]  /*07c0*/  IMAD.MOV.U32 R18, RZ, RZ, 0x0 ;  /* 0x00000000ff127424 */ /* 0x000fe400078e00ff */
[----:B------:R-:W-:-:S10]  /*07d0*/  IMAD.MOV.U32 R19, RZ, RZ, -0x80000 ;  /* 0xfff80000ff137424 */ /* 0x000fd400078e00ff */
[----:B------:R-:W-:Y:S05]  /*07e0*/  @!P0 BRA `(.L_x_4) ;  /* 0x0000000000348947 */ /* 0x000fea0003800000 */
[----:B------:R-:W-:Y:S02]  /*07f0*/  ISETP.NE.AND P0, PT, R22, 0x7ff00000, PT ;  /* 0x7ff000001600780c */ /* 0x000fe40003f05270 */
[----:B------:R-:W-:Y:S02]  /*0800*/  LOP3.LUT R19, R13, 0x80000000, R11, 0x48, !PT ;  /* 0x800000000d137812 */ /* 0x000fe400078e480b */
[----:B------:R-:W-:-:S13]  /*0810*/  ISETP.EQ.OR P0, PT, R23, RZ, !P0 ;  /* 0x000000ff1700720c */ /* 0x000fda0004702670 */
[----:B------:R-:W-:Y:S01]  /*0820*/  @P0 LOP3.LUT R2, R19, 0x7ff00000, RZ, 0xfc, !PT ;  /* 0x7ff0000013020812 */ /* 0x000fe200078efcff */
[----:B------:R-:W-:Y:S02]  /*0830*/  @!P0 IMAD.MOV.U32 R18, RZ, RZ, RZ ;  /* 0x000000ffff128224 */ /* 0x000fe400078e00ff */
[----:B------:R-:W-:Y:S02]  /*0840*/  @P0 IMAD.MOV.U32 R18, RZ, RZ, RZ ;  /* 0x000000ffff120224 */ /* 0x000fe400078e00ff */
[----:B------:R-:W-:Y:S01]  /*0850*/  @P0 IMAD.MOV.U32 R19, RZ, RZ, R2 ;  /* 0x000000ffff130224 */ /* 0x000fe200078e0002 */
[----:B------:R-:W-:Y:S06]  /*0860*/  BRA `(.L_x_4) ;  /* 0x0000000000147947 */ /* 0x000fec0003800000 */
.L_x_6:
[----:B------:R-:W-:Y:S01]  /*0870*/  LOP3.LUT R19, R11, 0x80000, RZ, 0xfc, !PT ;  /* 0x000800000b137812 */ /* 0x000fe200078efcff */
[----:B------:R-:W-:Y:S01]  /*0880*/  IMAD.MOV.U32 R18, RZ, RZ, R10 ;  /* 0x000000ffff127224 */ /* 0x000fe200078e000a */
[----:B------:R-:W-:Y:S06]  /*0890*/  BRA `(.L_x_4) ;  /* 0x0000000000087947 */ /* 0x000fec0003800000 */
.L_x_5:
[----:B------:R-:W-:Y:S01]  /*08a0*/  LOP3.LUT R19, R13, 0x80000, RZ, 0xfc, !PT ;  /* 0x000800000d137812 */ /* 0x000fe200078efcff */
[----:B------:R-:W-:-:S07]  /*08b0*/  IMAD.MOV.U32 R18, RZ, RZ, R12 ;  /* 0x000000ffff127224 */ /* 0x000fce00078e000c */
.L_x_4:
[----:B------:R-:W-:Y:S05]  /*08c0*/  BSYNC.RECONVERGENT B1 ;  /* 0x0000000000017941 */ /* 0x000fea0003800200 */
.L_x_2:
[----:B------:R-:W-:Y:S02]  /*08d0*/  IMAD.MOV.U32 R2, RZ, RZ, R0 ;  /* 0x000000ffff027224 */ /* 0x000fe400078e0000 */
[----:B------:R-:W-:-:S04]  /*08e0*/  IMAD.MOV.U32 R3, RZ, RZ, 0x0 ;  /* 0x00000000ff037424 */ /* 0x000fc800078e00ff */
[----:B------:R-:W-:Y:S05]  /*08f0*/  RET.REL.NODEC R2 `(_Z13fourth_kernelPdS_idddddd) ;  /* 0xfffffff402c07950 */ /* 0x000fea0003c3ffff */
.L_x_7:
[----:B------:R-:W-:-:S00]  /*0900*/  BRA `(.L_x_7) ;  /* 0xfffffffc00fc7947 */ /* 0x000fc0000383ffff */
[----:B------:R-:W-:-:S00]  /*0910*/  NOP ;  /* 0x0000000000007918 */ /* 0x000fc00000000000 */
        /* <DEDUP_REMOVED lines=14> */
.L_x_11:


//--------------------- .text._Z12third_kernelPdS_iddd --------------------------
	.section	.text._Z12third_kernelPdS_iddd,"ax",@progbits
	.align	128
        .global         _Z12third_kernelPdS_iddd
        .type           _Z12third_kernelPdS_iddd,@function
        .size           _Z12third_kernelPdS_iddd,(.L_x_13 - _Z12third_kernelPdS_iddd)
        .other          _Z12third_kernelPdS_iddd,@"STO_CUDA_ENTRY STV_DEFAULT"
_Z12third_kernelPdS_iddd:
.text._Z12third_kernelPdS_iddd:
        /* <DEDUP_REMOVED lines=13> */
[----:B------:R-:W2:Y:S05]  /*00d0*/  LDCU.64 UR8, c[0x0][0x398] ;  /* 0x00007300ff0877ac */ /* 0x000eaa0008000a00 */
[----:B------:R-:W3:Y:S01]  /*00e0*/  LDC.64 R12, c[0x0][0x388] ;  /* 0x0000e200ff0c7b82 */ /* 0x000ee20000000a00 */
[----:B------:R-:W4:Y:S01]  /*00f0*/  LDCU.128 UR12, c[0x0][0x3a0] ;  /* 0x00007400ff0c77ac */ /* 0x000f220008000c00 */
[----:B0-----:R-:W-:-:S05]  /*0100*/  IMAD.WIDE R2, R7, 0x8, R2 ;  /* 0x0000000807027825 */ /* 0x001fca00078e0202 */
[----:B-1----:R-:W2:Y:S01]  /*0110*/  LDG.E.64 R4, desc[UR6][R2.64] ;  /* 0x0000000602047981 */ /* 0x002ea2000c1e1b00 */
[----:B---3--:R-:W-:-:S06]  /*0120*/  IMAD.WIDE R12, R7, 0x8, R12 ;  /* 0x00000008070c7825 */ /* 0x008fcc00078e020c */
[----:B------:R-:W3:Y:S01]  /*0130*/  LDG.E.64 R12, desc[UR6][R12.64] ;  /* 0x000000060c0c7981 */ /* 0x000ee2000c1e1b00 */
[C---:B--2---:R-:W-:Y:S02]  /*0140*/  DMUL R6, R4.reuse, UR8 ;  /* 0x0000000804067c28 */ /* 0x044fe40008000000 */
[C---:B----4-:R-:W-:Y:S02]  /*0150*/  DADD R8, R4.reuse, -UR14 ;  /* 0x8000000e04087e29 */ /* 0x050fe40008000000 */
[----:B------:R-:W-:-:S06]  /*0160*/  DADD R10, R4, -1 ;  /* 0xbff00000040a7429 */ /* 0x000fcc0000000000 */
[----:B------:R-:W-:-:S08]  /*0170*/  DMUL R6, R6, R8 ;  /* 0x0000000806067228 */ /* 0x000fd00000000000 */
[----:B------:R-:W-:-:S08]  /*0180*/  DMUL R6, R6, R10 ;  /* 0x0000000a06067228 */ /* 0x000fd00000000000 */
[----:B---3--:R-:W-:-:S08]  /*0190*/  DFMA R6, R4, R12, R6 ;  /* 0x0000000c0406722b */ /* 0x008fd00000000006 */
[----:B------:R-:W-:-:S07]  /*01a0*/  DFMA R6, -R6, UR12, R4 ;  /* 0x0000000c06067c2b */ /* 0x000fce0008000104 */
[----:B------:R-:W-:Y:S01]  /*01b0*/  STG.E.64 desc[UR6][R2.64], R6 ;  /* 0x0000000602007986 */ /* 0x000fe2000c101b06 */
[----:B------:R-:W-:Y:S05]  /*01c0*/  EXIT ;  /* 0x000000000000794d */ /* 0x000fea0003800000 */
.L_x_8:
        /* <DEDUP_REMOVED lines=11> */
.L_x_13:


//--------------------- .text._Z13second_kernelPdS_id --------------------------
	.section	.text._Z13second_kernelPdS_id,"ax",@progbits
	.align	128
        .global         _Z13second_kernelPdS_id
        .type           _Z13second_kernelPdS_id,@function
        .size           _Z13second_kernelPdS_id,(.L_x_14 - _Z13second_kernelPdS_id)
        .other          _Z13second_kernelPdS_id,@"STO_CUDA_ENTRY STV_DEFAULT"
_Z13second_kernelPdS_id:
.text._Z13second_kernelPdS_id:
[----:B------:R-:W-:Y:S01]  /*0000*/  LDC R1, c[0x0][0x37c] ;  /* 0x0000df00ff017b82 */ /* 0x000fe20000000800 */
[----:B------:R-:W0:Y:S07]  /*0010*/  S2R R10, SR_CTAID.X ;  /* 0x00000000000a7919 */ /* 0x000e2e0000002500 */
[----:B------:R-:W1:Y:S01]  /*0020*/  LDC R11, c[0x0][0x390] ;  /* 0x0000e400ff0b7b82 */ /* 0x000e620000000800 */
[----:B------:R-:W0:Y:S01]  /*0030*/  LDCU UR4, c[0x0][0x360] ;  /* 0x00006c00ff0477ac */ /* 0x000e220008000800 */
[----:B------:R-:W0:Y:S01]  /*0040*/  S2R R15, SR_TID.X ;  /* 0x00000000000f7919 */ /* 0x000e220000002100 */
[----:B-1----:R-:W-:-:S05]  /*0050*/  IADD3 R11, PT, PT, R11, 0x2, RZ ;  /* 0x000000020b0b7810 */ /* 0x002fca0007ffe0ff */
[----:B------:R-:W-:Y:S02]  /*0060*/  IMAD R3, R11, R11, RZ ;  /* 0x0000000b0b037224 */ /* 0x000fe400078e02ff */
[----:B0-----:R-:W-:-:S05]  /*0070*/  IMAD R0, R10, UR4, R15 ;  /* 0x000000040a007c24 */ /* 0x001fca000f8e020f */
[----:B------:R-:W-:-:S13]  /*0080*/  ISETP.GT.AND P0, PT, R0, R3, PT ;  /* 0x000000030000720c */ /* 0x000fda0003f04270 */
[----:B------:R-:W-:Y:S05]  /*0090*/  @P0 EXIT ;  /* 0x000000000000094d */ /* 0x000fea0003800000 */
[----:B------:R-:W0:Y:S01]  /*00a0*/  LDC.64 R12, c[0x0][0x388] ;  /* 0x0000e200ff0c7b82 */ /* 0x000e220000000a00 */
[----:B------:R-:W1:Y:S01]  /*00b0*/  LDCU.64 UR4, c[0x0][0x358] ;  /* 0x00006b00ff0477ac */ /* 0x000e620008000a00 */
[CC--:B------:R-:W-:Y:S02]  /*00c0*/  IMAD R0, R11.reuse, R10.reuse, R15 ;  /* 0x0000000a0b007224 */ /* 0x0c0fe400078e020f */
[C---:B------:R-:W-:Y:S01]  /*00d0*/  IMAD R10, R11.reuse, R10, R11 ;  /* 0x0000000a0b0a7224 */ /* 0x040fe200078e020b */
[----:B------:R-:W2:Y:S03]  /*00e0*/  LDCU.64 UR6, c[0x0][0x398] ;  /* 0x00007300ff0677ac */ /* 0x000ea60008000a00 */
[----:B------:R-:W-:Y:S02]  /*00f0*/  IMAD R14, R11, -0x2, R10 ;  /* 0xfffffffe0b0e7824 */ /* 0x000fe400078e020a */
[----:B0-----:R-:W-:-:S05]  /*0100*/  IMAD.WIDE R8, R0, 0x8, R12 ;  /* 0x0000000800087825 */ /* 0x001fca00078e020c */
[----:B-1----:R-:W3:Y:S04]  /*0110*/  LDG.E.64 R4, desc[UR4][R8.64+0x8] ;  /* 0x0000080408047981 */ /* 0x002ee8000c1e1b00 */
[----:B------:R-:W3:Y:S01]  /*0120*/  LDG.E.64 R6, desc[UR4][R8.64+-0x8] ;  /* 0xfffff80408067981 */ /* 0x000ee2000c1e1b00 */
[----:B------:R-:W-:-:S03]  /*0130*/  IMAD.WIDE R10, R11, 0x8, R8 ;  /* 0x000000080b0a7825 */ /* 0x000fc600078e0208 */
[----:B------:R-:W4:Y:S01]  /*0140*/  LDG.E.64 R2, desc[UR4][R8.64] ;  /* 0x0000000408027981 */ /* 0x000f22000c1e1b00 */
[----:B------:R-:W-:-:S03]  /*0150*/  IADD3 R15, PT, PT, R14, R15, RZ ;  /* 0x0000000f0e0f7210 */ /* 0x000fc60007ffe0ff */
[----:B------:R-:W5:Y:S02]  /*0160*/  LDG.E.64 R10, desc[UR4][R10.64] ;  /* 0x000000040a0a7981 */ /* 0x000f64000c1e1b00 */
[----:B------:R-:W-:-:S06]  /*0170*/  IMAD.WIDE R12, R15, 0x8, R12 ;  /* 0x000000080f0c7825 */ /* 0x000fcc00078e020c */
[----:B------:R-:W2:Y:S01]  /*0180*/  LDG.E.64 R12, desc[UR4][R12.64] ;  /* 0x000000040c0c7981 */ /* 0x000ea2000c1e1b00 */
[----:B---3--:R-:W-:Y:S01]  /*0190*/  DADD R4, R4, R6 ;  /* 0x0000000004047229 */ /* 0x008fe20000000006 */
[----:B------:R-:W0:Y:S07]  /*01a0*/  LDC.64 R6, c[0x0][0x380] ;  /* 0x0000e000ff067b82 */ /* 0x000e2e0000000a00 */
[----:B----4-:R-:W-:-:S08]  /*01b0*/  DFMA R4, R2, -4, R4 ;  /* 0xc01000000204782b */ /* 0x010fd00000000004 */
[----:B-----5:R-:W-:-:S08]  /*01c0*/  DADD R4, R4, R10 ;  /* 0x0000000004047229 */ /* 0x020fd0000000000a */
[----:B--2---:R-:W-:-:S08]  /*01d0*/  DADD R4, R4, R12 ;  /* 0x0000000004047229 */ /* 0x004fd0000000000c */
[----:B------:R-:W-:Y:S01]  /*01e0*/  DFMA R4, R4, UR6, R2 ;  /* 0x0000000604047c2b */ /* 0x000fe20008000002 */
[----:B0-----:R-:W-:-:S06]  /*01f0*/  IMAD.WIDE R2, R0, 0x8, R6 ;  /* 0x0000000800027825 */ /* 0x001fcc00078e0206 */
[----:B------:R-:W-:Y:S01]  /*0200*/  STG.E.64 desc[UR4][R2.64], R4 ;  /* 0x0000000402007986 */ /* 0x000fe2000c101b04 */
[----:B------:R-:W-:Y:S05]  /*0210*/  EXIT ;  /* 0x000000000000794d */ /* 0x000fea0003800000 */
.L_x_9:
        /* <DEDUP_REMOVED lines=14> */
.L_x_14:


//--------------------- .text._Z12first_kernelPdi --------------------------
	.section	.text._Z12first_kernelPdi,"ax",@progbits
	.align	128
        .global         _Z12first_kernelPdi
        .type           _Z12first_kernelPdi,@function
        .size           _Z12first_kernelPdi,(.L_x_15 - _Z12first_kernelPdi)
        .other          _Z12first_kernelPdi,@"STO_CUDA_ENTRY STV_DEFAULT"
_Z12first_kernelPdi:
.text._Z12first_kernelPdi:
[----:B------:R-:W-:Y:S01]  /*0000*/  LDC R1, c[0x0][0x37c] ;  /* 0x0000df00ff017b82 */ /* 0x000fe20000000800 */
[----:B------:R-:W0:Y:S07]  /*0010*/  S2R R15, SR_CTAID.X ;  /* 0x00000000000f7919 */ /* 0x000e2e0000002500 */
[----:B------:R-:W1:Y:S01]  /*0020*/  LDC R17, c[0x0][0x388] ;  /* 0x0000e200ff117b82 */ /* 0x000e620000000800 */
[----:B------:R-:W0:Y:S01]  /*0030*/  LDCU UR4, c[0x0][0x360] ;  /* 0x00006c00ff0477ac */ /* 0x000e220008000800 */
[----:B------:R-:W0:Y:S02]  /*0040*/  S2R R0, SR_TID.X ;  /* 0x0000000000007919 */ /* 0x000e240000002100 */
[----:B0-----:R-:W-:-:S05]  /*0050*/  IMAD R15, R15, UR4, R0 ;  /* 0x000000040f0f7c24 */ /* 0x001fca000f8e0200 */
[----:B-1----:R-:W-:-:S13]  /*0060*/  ISETP.GT.AND P0, PT, R15, R17, PT ;  /* 0x000000110f00720c */ /* 0x002fda0003f04270 */
[----:B------:R-:W-:Y:S05]  /*0070*/  @P0 EXIT ;  /* 0x000000000000094d */ /* 0x000fea0003800000 */
[----:B------:R-:W0:Y:S01]  /*0080*/  LDC.64 R12, c[0x0][0x380] ;  /* 0x0000e000ff0c7b82 */ /* 0x000e220000000a00 */
[----:B------:R-:W1:Y:S01]  /*0090*/  LDCU.64 UR4, c[0x0][0x358] ;  /* 0x00006b00ff0477ac */ /* 0x000e620008000a00 */
[----:B------:R-:W-:-:S05]  /*00a0*/  IADD3 R0, PT, PT, R17, 0x2, RZ ;  /* 0x0000000211007810 */ /* 0x000fca0007ffe0ff */
[----:B------:R-:W-:-:S04]  /*00b0*/  IMAD R3, R15, R0, RZ ;  /* 0x000000000f037224 */ /* 0x000fc800078e02ff */
[----:B0-----:R-:W-:-:S05]  /*00c0*/  IMAD.WIDE R2, R3, 0x8, R12 ;  /* 0x0000000803027825 */ /* 0x001fca00078e020c */
[----:B-1----:R-:W2:Y:S01]  /*00d0*/  LDG.E.64 R4, desc[UR4][R2.64+0x10] ;  /* 0x0000100402047981 */ /* 0x002ea2000c1e1b00 */
[----:B------:R-:W-:Y:S01]  /*00e0*/  IMAD.WIDE R6, R17, 0x8, R2 ;  /* 0x0000000811067825 */ /* 0x000fe200078e0202 */
[----:B------:R-:W-:Y:S02]  /*00f0*/  LEA R11, R0, R15, 0x1 ;  /* 0x0000000f000b7211 */ /* 0x000fe400078e08ff */
[----:B--2---:R0:W-:Y:S04]  /*0100*/  STG.E.64 desc[UR4][R2.64], R4 ;  /* 0x0000000402007986 */ /* 0x0041e8000c101b04 */
[----:B------:R-:W2:Y:S01]  /*0110*/  LDG.E.64 R8, desc[UR4][R6.64+-0x8] ;  /* 0xfffff80406087981 */ /* 0x000ea2000c1e1b00 */
[----:B------:R-:W-:Y:S01]  /*0120*/  IMAD.WIDE R10, R11, 0x8, R12 ;  /* 0x000000080b0a7825 */ /* 0x000fe200078e020c */
[----:B------:R-:W-:-:S03]  /*0130*/  IADD3 R17, PT, PT, R17, -0x1, RZ ;  /* 0xffffffff11117810 */ /* 0x000fc60007ffe0ff */
[----:B------:R-:W-:Y:S01]  /*0140*/  IMAD.WIDE R12, R15, 0x8, R12 ;  /* 0x000000080f0c7825 */ /* 0x000fe200078e020c */
[----:B--2---:R-:W-:Y:S04]  /*0150*/  STG.E.64 desc[UR4][R6.64+0x8], R8 ;  /* 0x0000080806007986 */ /* 0x004fe8000c101b04 */
[----:B------:R-:W2:Y:S01]  /*0160*/  LDG.E.64 R10, desc[UR4][R10.64] ;  /* 0x000000040a0a7981 */ /* 0x000ea2000c1e1b00 */
[----:B------:R-:W-:-:S04]  /*0170*/  IMAD R17, R0, R17, RZ ;  /* 0x0000001100117224 */ /* 0x000fc800078e02ff */
[--C-:B------:R-:W-:Y:S01]  /*0180*/  IMAD.WIDE R14, R17, 0x8, R12.reuse ;  /* 0x00000008110e7825 */ /* 0x100fe200078e020c */
[----:B0-----:R-:W-:Y:S01]  /*0190*/  LEA R3, R0, R17, 0x1 ;  /* 0x0000001100037211 */ /* 0x001fe200078e08ff */
[----:B--2---:R-:W-:Y:S04]  /*01a0*/  STG.E.64 desc[UR4][R12.64], R10 ;  /* 0x0000000a0c007986 */ /* 0x004fe8000c101b04 */
[----:B------:R-:W2:Y:S01]  /*01b0*/  LDG.E.64 R14, desc[UR4][R14.64] ;  /* 0x000000040e0e7981 */ /* 0x000ea2000c1e1b00 */
[----:B------:R-:W-:-:S05]  /*01c0*/  IMAD.WIDE R2, R3, 0x8, R12 ;  /* 0x0000000803027825 */ /* 0x000fca00078e020c */
[----:B--2---:R-:W-:Y:S01]  /*01d0*/  STG.E.64 desc[UR4][R2.64], R14 ;  /* 0x0000000e02007986 */ /* 0x004fe2000c101b04 */
[----:B------:R-:W-:Y:S05]  /*01e0*/  EXIT ;  /* 0x000000000000794d */ /* 0x000fea0003800000 */
.L_x_10:
        /* <DEDUP_REMOVED lines=9> */
.L_x_15:


//--------------------- .nv.shared.reserved.0     --------------------------
	.section	.nv.shared.reserved.0,"aw",@nobits
	.weak		__nv_reservedSMEM_offset_0_alias
	.size		__nv_reservedSMEM_offset_0_alias, 0, 64
	.other		__nv_reservedSMEM_offset_0_alias,@"STO_CUDA_RESERVED_SHARED STV_DEFAULT"
__nv_reservedSMEM_offset_0_alias:
	.zero		0
	.zero		64


//--------------------- .nv.constant0._Z13fourth_kernelPdS_idddddd --------------------------
	.section	.nv.constant0._Z13fourth_kernelPdS_idddddd,"a",@progbits
	.sectionflags	@""
	.align	4
.nv.constant0._Z13fourth_kernelPdS_idddddd:
	.zero		968


//--------------------- .nv.constant0._Z12third_kernelPdS_iddd --------------------------
	.section	.nv.constant0._Z12third_kernelPdS_iddd,"a",@progbits
	.sectionflags	@""
	.align	4
.nv.constant0._Z12third_kernelPdS_iddd:
	.zero		944


//--------------------- .nv.constant0._Z13second_kernelPdS_id --------------------------
	.section	.nv.constant0._Z13second_kernelPdS_id,"a",@progbits
	.sectionflags	@""
	.align	4
.nv.constant0._Z13second_kernelPdS_id:
	.zero		928


//--------------------- .nv.constant0._Z12first_kernelPdi --------------------------
	.section	.nv.constant0._Z12first_kernelPdi,"a",@progbits
	.sectionflags	@""
	.align	4
.nv.constant0._Z12first_kernelPdi:
	.zero		908


//--------------------- SYMBOLS --------------------------

	.type		.nv.reservedSmem.offset0,@object
	.size		.nv.reservedSmem.offset0,0x4
